	.headerflags	@"EF_CUDA_TEXMODE_UNIFIED EF_CUDA_64BIT_ADDRESS EF_CUDA_ACCELERATORS EF_CUDA_SM90 EF_CUDA_VIRTUAL_SM(EF_CUDA_SM90)"
	.elftype	@"ET_EXEC"


//--------------------- .nv.info                  --------------------------
	.section	.nv.info,"",@"SHT_CUDA_INFO"
	.align	4


	//----- nvinfo : EIATTR_REGCOUNT
	.align		4
        /*0000*/ 	.byte	0x04, 0x2f
        /*0002*/ 	.short	(.L_1 - .L_0)
	.align		4
.L_0:
        /*0004*/ 	.word	index@(triton_poi_fused__to_copy_add_arange_clamp_mul_sub_8)
        /*0008*/ 	.word	0x0000000a


	//----- nvinfo : EIATTR_MIN_STACK_SIZE
	.align		4
.L_1:
        /*000c*/ 	.byte	0x04, 0x12
        /*000e*/ 	.short	(.L_3 - .L_2)
	.align		4
.L_2:
        /*0010*/ 	.word	index@(triton_poi_fused__to_copy_add_arange_clamp_mul_sub_8)
        /*0014*/ 	.word	0x00000000


	//----- nvinfo : EIATTR_FRAME_SIZE
	.align		4
.L_3:
        /*0018*/ 	.byte	0x04, 0x11
        /*001a*/ 	.short	(.L_5 - .L_4)
	.align		4
.L_4:
        /*001c*/ 	.word	index@(triton_poi_fused__to_copy_add_arange_clamp_mul_sub_8)
        /*0020*/ 	.word	0x00000000


	//----- nvinfo : EIATTR_MIN_STACK_SIZE
	.align		4
.L_5:
        /*0024*/ 	.byte	0x04, 0x12
        /*0026*/ 	.short	(.L_7 - .L_6)
	.align		4
.L_6:
        /*0028*/ 	.word	index@(triton_poi_fused__to_copy_add_arange_clamp_mul_sub_8)
        /*002c*/ 	.word	0x00000000
.L_7:


//--------------------- .nv.info.triton_poi_fused__to_copy_add_arange_clamp_mul_sub_8 --------------------------
	.section	.nv.info.triton_poi_fused__to_copy_add_arange_clamp_mul_sub_8,"",@"SHT_CUDA_INFO"
	.sectionflags	@""
	.align	4


	//----- nvinfo : EIATTR_CUDA_API_VERSION
	.align		4
        /*0000*/ 	.byte	0x04, 0x37
        /*0002*/ 	.short	(.L_9 - .L_8)
.L_8:
        /*0004*/ 	.word	0x0000007c


	//----- nvinfo : EIATTR_KPARAM_INFO
	.align		4
.L_9:
        /*0008*/ 	.byte	0x04, 0x17
        /*000a*/ 	.short	(.L_11 - .L_10)
.L_10:
        /*000c*/ 	.word	0x00000000
        /*0010*/ 	.short	0x0001
        /*0012*/ 	.short	0x0008
        /*0014*/ 	.byte	0x00, 0xf0, 0x11, 0x00


	//----- nvinfo : EIATTR_KPARAM_INFO
	.align		4
.L_11:
        /*0018*/ 	.byte	0x04, 0x17
        /*001a*/ 	.short	(.L_13 - .L_12)
.L_12:
        /*001c*/ 	.word	0x00000000
        /*0020*/ 	.short	0x0000
        /*0022*/ 	.short	0x0000
        /*0024*/ 	.byte	0x00, 0xf4, 0x21, 0x00


	//----- nvinfo : EIATTR_SPARSE_MMA_MASK
	.align		4
.L_13:
        /*0028*/ 	.byte	0x03, 0x50
        /*002a*/ 	.short	0x0000


	//----- nvinfo : EIATTR_MAXREG_COUNT
	.align		4
        /*002c*/ 	.byte	0x03, 0x1b
        /*002e*/ 	.short	0x00ff


	//----- nvinfo : EIATTR_EXIT_INSTR_OFFSETS
	.align		4
        /*0030*/ 	.byte	0x04, 0x1c
        /*0032*/ 	.short	(.L_15 - .L_14)


	//   ....[0]....
.L_14:
        /*0034*/ 	.word	0x00000110


	//   ....[1]....
        /*0038*/ 	.word	0x00000140


	//----- nvinfo : EIATTR_REQNTID
	.align		4
.L_15:
        /*003c*/ 	.byte	0x04, 0x10
        /*003e*/ 	.short	(.L_17 - .L_16)
.L_16:
        /*0040*/ 	.word	0x00000020
        /*0044*/ 	.word	0x00000001
        /*0048*/ 	.word	0x00000001


	//----- nvinfo : EIATTR_CBANK_PARAM_SIZE
	.align		4
.L_17:
        /*004c*/ 	.byte	0x03, 0x19
        /*004e*/ 	.short	0x000c


	//----- nvinfo : EIATTR_PARAM_CBANK
	.align		4
        /*0050*/ 	.byte	0x04, 0x0a
        /*0052*/ 	.short	(.L_19 - .L_18)
	.align		4
.L_18:
        /*0054*/ 	.word	index@(.nv.constant0.triton_poi_fused__to_copy_add_arange_clamp_mul_sub_8)
        /*0058*/ 	.short	0x0210
        /*005a*/ 	.short	0x000c


	//----- nvinfo : EIATTR_SW_WAR
	.align		4
.L_19:
        /*005c*/ 	.byte	0x04, 0x36
        /*005e*/ 	.short	(.L_21 - .L_20)
.L_20:
        /*0060*/ 	.word	0x00000008
.L_21:


//--------------------- .nv.callgraph             --------------------------
	.section	.nv.callgraph,"",@"SHT_CUDA_CALLGRAPH"
	.align	4
	.sectionentsize	8
	.align		4
        /*0000*/ 	.word	0x00000000
	.align		4
        /*0004*/ 	.word	0xffffffff
	.align		4
        /*0008*/ 	.word	0x00000000
	.align		4
        /*000c*/ 	.word	0xfffffffe
	.align		4
        /*0010*/ 	.word	0x00000000
	.align		4
        /*0014*/ 	.word	0xfffffffd
	.align		4
        /*0018*/ 	.word	0x00000000
	.align		4
        /*001c*/ 	.word	0xfffffffc


//--------------------- .text.triton_poi_fused__to_copy_add_arange_clamp_mul_sub_8 --------------------------
	.section	.text.triton_poi_fused__to_copy_add_arange_clamp_mul_sub_8,"ax",@progbits
	.align	128
        .global         triton_poi_fused__to_copy_add_arange_clamp_mul_sub_8
        .type           triton_poi_fused__to_copy_add_arange_clamp_mul_sub_8,@function
        .size           triton_poi_fused__to_copy_add_arange_clamp_mul_sub_8,(.L_x_1 - triton_poi_fused__to_copy_add_arange_clamp_mul_sub_8)
        .other          triton_poi_fused__to_copy_add_arange_clamp_mul_sub_8,@"STO_CUDA_ENTRY STV_DEFAULT"
triton_poi_fused__to_copy_add_arange_clamp_mul_sub_8:
.text.triton_poi_fused__to_copy_add_arange_clamp_mul_sub_8:
[----:B------:R-:W0:Y:S02]  /*0000*/  LDC R1, c[0x0][0x28] ;  /* 0x00000a00ff017b82 */ /* 0x000e240000000800 */
[----:B------:R-:W1:Y:S01]  /*0010*/  S2R R6, SR_TID.X ;  /* 0x0000000000067919 */ /* 0x000e620000002100 */
[----:B------:R-:W-:Y:S01]  /*0020*/  IMAD.MOV.U32 R3, RZ, RZ, 0x3f000000 ;  /* 0x3f000000ff037424 */ /* 0x000fe200078e00ff */
[----:B------:R-:W2:Y:S01]  /*0030*/  S2R R5, SR_CTAID.X ;  /* 0x0000000000057919 */ /* 0x000ea20000002500 */
[C---:B-1----:R-:W-:Y:S02]  /*0040*/  LOP3.LUT R0, R6.reuse, 0xf, RZ, 0xc0, !PT ;  /* 0x0000000f06007812 */ /* 0x042fe400078ec0ff */
[----:B------:R-:W-:-:S03]  /*0050*/  LOP3.LUT P0, RZ, R6, 0x10, RZ, 0xc0, !PT ;  /* 0x0000001006ff7812 */ /* 0x000fc6000780c0ff */
[----:B--2---:R-:W-:-:S05]  /*0060*/  IMAD R5, R5, 0x10, R0 ;  /* 0x0000001005057824 */ /* 0x004fca00078e0200 */
[----:B------:R-:W-:Y:S02]  /*0070*/  I2FP.F32.S32 R0, R5 ;  /* 0x0000000500007245 */ /* 0x000fe40000201400 */
[----:B------:R-:W-:-:S03]  /*0080*/  ISETP.LT.AND P0, PT, R5, 0x10, !P0 ;  /* 0x000000100500780c */ /* 0x000fc60004701270 */
[----:B------:R-:W-:-:S04]  /*0090*/  FADD R0, R0, 0.5 ;  /* 0x3f00000000007421 */ /* 0x000fc80000000000 */
[----:B------:R-:W-:Y:S02]  /*00a0*/  FFMA R0, R0, R3, -0.5 ;  /* 0xbf00000000007423 */ /* 0x000fe40000000003 */
[----:B------:R-:W1:Y:S03]  /*00b0*/  LDC.64 R2, c[0x0][0x210] ;  /* 0x00008400ff027b82 */ /* 0x000e660000000a00 */
[----:B------:R-:W-:-:S04]  /*00c0*/  FMNMX R0, RZ, R0, !PT ;  /* 0x00000000ff007209 */ /* 0x000fc80007800000 */
[----:B------:R-:W2:Y:S02]  /*00d0*/  F2I.TRUNC.NTZ R4, R0 ;  /* 0x0000000000047305 */ /* 0x000ea4000020f100 */
[----:B--2---:R-:W-:Y:S01]  /*00e0*/  I2FP.F32.S32 R7, R4 ;  /* 0x0000000400077245 */ /* 0x004fe20000201400 */
[----:B-1----:R-:W-:-:S04]  /*00f0*/  IMAD.WIDE R2, R5, 0x4, R2 ;  /* 0x0000000405027825 */ /* 0x002fc800078e0202 */
[----:B------:R-:W-:Y:S01]  /*0100*/  FADD.SAT R7, R0, -R7 ;  /* 0x8000000700077221 */ /* 0x000fe20000002000 */
[----:B------:R-:W-:Y:S06]  /*0110*/  @!P0 EXIT ;  /* 0x000000000000894d */ /* 0x000fec0003800000 */
[----:B------:R-:W-:Y:S02]  /*0120*/  ULDC.64 UR4, c[0x0][0x208] ;  /* 0x0000820000047ab9 */ /* 0x000fe40000000a00 */
[----:B------:R-:W-:Y:S01]  /*0130*/  STG.E desc[UR4][R2.64], R7 ;  /* 0x0000000702007986 */ /* 0x000fe2000c101904 */
[----:B------:R-:W-:Y:S05]  /*0140*/  EXIT ;  /* 0x000000000000794d */ /* 0x000fea0003800000 */
.L_x_0:
[----:B------:R-:W-:-:S00]  /*0150*/  BRA `(.L_x_0) ;  /* 0xfffffffc00fc7947 */ /* 0x000fc0000383ffff */
[----:B------:R-:W-:-:S00]  /*0160*/  NOP ;  /* 0x0000000000007918 */ /* 0x000fc00000000000 */
        /* <DEDUP_REMOVED lines=9> */
.L_x_1:


//--------------------- .nv.constant0.triton_poi_fused__to_copy_add_arange_clamp_mul_sub_8 --------------------------
	.section	.nv.constant0.triton_poi_fused__to_copy_add_arange_clamp_mul_sub_8,"a",@progbits
	.sectionflags	@""
	.align	4
.nv.constant0.triton_poi_fused__to_copy_add_arange_clamp_mul_sub_8:
	.zero		540
